	.headerflags	@"EF_CUDA_TEXMODE_UNIFIED EF_CUDA_64BIT_ADDRESS EF_CUDA_ACCELERATORS EF_CUDA_SM90 EF_CUDA_VIRTUAL_SM(EF_CUDA_SM90)"
	.elftype	@"ET_EXEC"


//--------------------- .nv.info                  --------------------------
	.section	.nv.info,"",@"SHT_CUDA_INFO"
	.align	4


	//----- nvinfo : EIATTR_REGCOUNT
	.align		4
        /*0000*/ 	.byte	0x04, 0x2f
        /*0002*/ 	.short	(.L_1 - .L_0)
	.align		4
.L_0:
        /*0004*/ 	.word	index@(triton_poi_fused__softmax_0)
        /*0008*/ 	.word	0x0000000a


	//----- nvinfo : EIATTR_MIN_STACK_SIZE
	.align		4
.L_1:
        /*000c*/ 	.byte	0x04, 0x12
        /*000e*/ 	.short	(.L_3 - .L_2)
	.align		4
.L_2:
        /*0010*/ 	.word	index@(triton_poi_fused__softmax_0)
        /*0014*/ 	.word	0x00000000


	//----- nvinfo : EIATTR_FRAME_SIZE
	.align		4
.L_3:
        /*0018*/ 	.byte	0x04, 0x11
        /*001a*/ 	.short	(.L_5 - .L_4)
	.align		4
.L_4:
        /*001c*/ 	.word	index@(triton_poi_fused__softmax_0)
        /*0020*/ 	.word	0x00000000


	//----- nvinfo : EIATTR_MIN_STACK_SIZE
	.align		4
.L_5:
        /*0024*/ 	.byte	0x04, 0x12
        /*0026*/ 	.short	(.L_7 - .L_6)
	.align		4
.L_6:
        /*0028*/ 	.word	index@(triton_poi_fused__softmax_0)
        /*002c*/ 	.word	0x00000000
.L_7:


//--------------------- .nv.info.triton_poi_fused__softmax_0 --------------------------
	.section	.nv.info.triton_poi_fused__softmax_0,"",@"SHT_CUDA_INFO"
	.sectionflags	@""
	.align	4


	//----- nvinfo : EIATTR_CUDA_API_VERSION
	.align		4
        /*0000*/ 	.byte	0x04, 0x37
        /*0002*/ 	.short	(.L_9 - .L_8)
.L_8:
        /*0004*/ 	.word	0x0000007c


	//----- nvinfo : EIATTR_KPARAM_INFO
	.align		4
.L_9:
        /*0008*/ 	.byte	0x04, 0x17
        /*000a*/ 	.short	(.L_11 - .L_10)
.L_10:
        /*000c*/ 	.word	0x00000000
        /*0010*/ 	.short	0x0001
        /*0012*/ 	.short	0x0008
        /*0014*/ 	.byte	0x00, 0xf0, 0x11, 0x00


	//----- nvinfo : EIATTR_KPARAM_INFO
	.align		4
.L_11:
        /*0018*/ 	.byte	0x04, 0x17
        /*001a*/ 	.short	(.L_13 - .L_12)
.L_12:
        /*001c*/ 	.word	0x00000000
        /*0020*/ 	.short	0x0000
        /*0022*/ 	.short	0x0000
        /*0024*/ 	.byte	0x00, 0xf4, 0x21, 0x00


	//----- nvinfo : EIATTR_SPARSE_MMA_MASK
	.align		4
.L_13:
        /*0028*/ 	.byte	0x03, 0x50
        /*002a*/ 	.short	0x0000


	//----- nvinfo : EIATTR_MAXREG_COUNT
	.align		4
        /*002c*/ 	.byte	0x03, 0x1b
        /*002e*/ 	.short	0x00ff


	//----- nvinfo : EIATTR_EXIT_INSTR_OFFSETS
	.align		4
        /*0030*/ 	.byte	0x04, 0x1c
        /*0032*/ 	.short	(.L_15 - .L_14)


	//   ....[0]....
.L_14:
        /*0034*/ 	.word	0x000001c0


	//   ....[1]....
        /*0038*/ 	.word	0x000001e0


	//----- nvinfo : EIATTR_REQNTID
	.align		4
.L_15:
        /*003c*/ 	.byte	0x04, 0x10
        /*003e*/ 	.short	(.L_17 - .L_16)
.L_16:
        /*0040*/ 	.word	0x00000020
        /*0044*/ 	.word	0x00000001
        /*0048*/ 	.word	0x00000001


	//----- nvinfo : EIATTR_CRS_STACK_SIZE
	.align		4
.L_17:
        /*004c*/ 	.byte	0x04, 0x1e
        /*004e*/ 	.short	(.L_19 - .L_18)
.L_18:
        /*0050*/ 	.word	0x00000000


	//----- nvinfo : EIATTR_CBANK_PARAM_SIZE
	.align		4
.L_19:
        /*0054*/ 	.byte	0x03, 0x19
        /*0056*/ 	.short	0x000c


	//----- nvinfo : EIATTR_PARAM_CBANK
	.align		4
        /*0058*/ 	.byte	0x04, 0x0a
        /*005a*/ 	.short	(.L_21 - .L_20)
	.align		4
.L_20:
        /*005c*/ 	.word	index@(.nv.constant0.triton_poi_fused__softmax_0)
        /*0060*/ 	.short	0x0210
        /*0062*/ 	.short	0x000c


	//----- nvinfo : EIATTR_SW_WAR
	.align		4
.L_21:
        /*0064*/ 	.byte	0x04, 0x36
        /*0066*/ 	.short	(.L_23 - .L_22)
.L_22:
        /*0068*/ 	.word	0x00000008
.L_23:


//--------------------- .nv.callgraph             --------------------------
	.section	.nv.callgraph,"",@"SHT_CUDA_CALLGRAPH"
	.align	4
	.sectionentsize	8
	.align		4
        /*0000*/ 	.word	0x00000000
	.align		4
        /*0004*/ 	.word	0xffffffff
	.align		4
        /*0008*/ 	.word	0x00000000
	.align		4
        /*000c*/ 	.word	0xfffffffe
	.align		4
        /*0010*/ 	.word	0x00000000
	.align		4
        /*0014*/ 	.word	0xfffffffd
	.align		4
        /*0018*/ 	.word	0x00000000
	.align		4
        /*001c*/ 	.word	0xfffffffc


//--------------------- .text.triton_poi_fused__softmax_0 --------------------------
	.section	.text.triton_poi_fused__softmax_0,"ax",@progbits
	.align	128
        .global         triton_poi_fused__softmax_0
        .type           triton_poi_fused__softmax_0,@function
        .size           triton_poi_fused__softmax_0,(.L_x_3 - triton_poi_fused__softmax_0)
        .other          triton_poi_fused__softmax_0,@"STO_CUDA_ENTRY STV_DEFAULT"
triton_poi_fused__softmax_0:
.text.triton_poi_fused__softmax_0:
[----:B------:R-:W0:Y:S02]  /*0000*/  LDC R1, c[0x0][0x28] ;  /* 0x00000a00ff017b82 */ /* 0x000e240000000800 */
[----:B------:R-:W1:Y:S01]  /*0010*/  S2R R6, SR_TID.X ;  /* 0x0000000000067919 */ /* 0x000e620000002100 */
[----:B------:R-:W2:Y:S01]  /*0020*/  LDC.64 R2, c[0x0][0x210] ;  /* 0x00008400ff027b82 */ /* 0x000ea20000000a00 */
[----:B------:R-:W-:Y:S01]  /*0030*/  ULDC.64 UR4, c[0x0][0x208] ;  /* 0x0000820000047ab9 */ /* 0x000fe20000000a00 */
[----:B------:R-:W-:Y:S01]  /*0040*/  BSSY B0, `(.L_x_0) ;  /* 0x0000009000007945 */ /* 0x000fe20003800000 */
[----:B------:R-:W3:Y:S01]  /*0050*/  S2R R5, SR_CTAID.X ;  /* 0x0000000000057919 */ /* 0x000ee20000002500 */
[----:B-1----:R-:W-:-:S04]  /*0060*/  LOP3.LUT R0, R6, 0xf, RZ, 0xc0, !PT ;  /* 0x0000000f06007812 */ /* 0x002fc800078ec0ff */
[----:B---3--:R-:W-:Y:S01]  /*0070*/  LEA R5, R5, R0, 0x4 ;  /* 0x0000000005057211 */ /* 0x008fe200078e20ff */
[----:B------:R-:W-:-:S03]  /*0080*/  HFMA2.MMA R0, -RZ, RZ, 0, 0 ;  /* 0x00000000ff007435 */ /* 0x000fc600000001ff */
[C---:B------:R-:W-:Y:S01]  /*0090*/  ISETP.GE.AND P0, PT, R5.reuse, 0x10, PT ;  /* 0x000000100500780c */ /* 0x040fe20003f06270 */
[----:B--2---:R-:W-:-:S12]  /*00a0*/  IMAD.WIDE R2, R5, 0x4, R2 ;  /* 0x0000000405027825 */ /* 0x004fd800078e0202 */
[----:B------:R-:W-:Y:S05]  /*00b0*/  @P0 BRA `(.L_x_1) ;  /* 0x0000000000040947 */ /* 0x000fea0003800000 */
[----:B------:R1:W5:Y:S02]  /*00c0*/  LDG.E R0, desc[UR4][R2.64] ;  /* 0x0000000402007981 */ /* 0x000364000c1e1900 */
.L_x_1:
[----:B------:R-:W-:Y:S05]  /*00d0*/  BSYNC B0 ;  /* 0x0000000000007941 */ /* 0x000fea0003800000 */
.L_x_0:
[----:B-----5:R-:W-:-:S04]  /*00e0*/  FADD R0, R0, -R0 ;  /* 0x8000000000007221 */ /* 0x020fc80000000000 */
[----:B------:R-:W-:-:S05]  /*00f0*/  FMUL R0, R0, 1.4426950216293334961 ;  /* 0x3fb8aa3b00007820 */ /* 0x000fca0000400000 */
[----:B------:R-:W-:-:S13]  /*0100*/  FSETP.GEU.AND P0, PT, R0, -126, PT ;  /* 0xc2fc00000000780b */ /* 0x000fda0003f0e000 */
[----:B------:R-:W-:-:S04]  /*0110*/  @!P0 FMUL R0, R0, 0.5 ;  /* 0x3f00000000008820 */ /* 0x000fc80000400000 */
[----:B------:R-:W2:Y:S02]  /*0120*/  MUFU.EX2 R4, R0 ;  /* 0x0000000000047308 */ /* 0x000ea40000000800 */
[----:B--2---:R-:W-:-:S05]  /*0130*/  @!P0 FMUL R4, R4, R4 ;  /* 0x0000000404048220 */ /* 0x004fca0000400000 */
[C---:B------:R-:W-:Y:S02]  /*0140*/  FSETP.GT.AND P0, PT, R4.reuse, 8.50705917302346158658e+37, PT ;  /* 0x7e8000000400780b */ /* 0x040fe40003f04000 */
[----:B------:R-:W-:-:S11]  /*0150*/  FSETP.GEU.AND P1, PT, R4, 1.175494350822287508e-38, PT ;  /* 0x008000000400780b */ /* 0x000fd60003f2e000 */
[----:B------:R-:W-:Y:S01]  /*0160*/  @P0 FMUL R4, R4, 0.25 ;  /* 0x3e80000004040820 */ /* 0x000fe20000400000 */
[----:B------:R-:W-:-:S03]  /*0170*/  LOP3.LUT P0, RZ, R6, 0x10, RZ, 0xc0, !PT ;  /* 0x0000001006ff7812 */ /* 0x000fc6000780c0ff */
[----:B------:R-:W-:Y:S01]  /*0180*/  @!P1 FMUL R4, R4, 16777216 ;  /* 0x4b80000004049820 */ /* 0x000fe20000400000 */
[----:B------:R-:W-:-:S03]  /*0190*/  ISETP.LT.AND P0, PT, R5, 0x10, !P0 ;  /* 0x000000100500780c */ /* 0x000fc60004701270 */
[----:B------:R-:W2:Y:S02]  /*01a0*/  MUFU.RCP R7, R4 ;  /* 0x0000000400077308 */ /* 0x000ea40000001000 */
[----:B--2---:R-:W-:-:S08]  /*01b0*/  FMUL R7, R4, R7 ;  /* 0x0000000704077220 */ /* 0x004fd00000400000 */
[----:B------:R-:W-:Y:S05]  /*01c0*/  @!P0 EXIT ;  /* 0x000000000000894d */ /* 0x000fea0003800000 */
[----:B------:R-:W-:Y:S01]  /*01d0*/  STG.E desc[UR4][R2.64], R7 ;  /* 0x0000000702007986 */ /* 0x000fe2000c101904 */
[----:B------:R-:W-:Y:S05]  /*01e0*/  EXIT ;  /* 0x000000000000794d */ /* 0x000fea0003800000 */
.L_x_2:
[----:B------:R-:W-:-:S00]  /*01f0*/  BRA `(.L_x_2) ;  /* 0xfffffffc00fc7947 */ /* 0x000fc0000383ffff */
[----:B------:R-:W-:-:S00]  /*0200*/  NOP ;  /* 0x0000000000007918 */ /* 0x000fc00000000000 */
[----:B------:R-:W-:-:S00]  /*0210*/  NOP ;  /* 0x0000000000007918 */ /* 0x000fc00000000000 */
[----:B------:R-:W-:-:S00]  /*0220*/  NOP ;  /* 0x0000000000007918 */ /* 0x000fc00000000000 */
[----:B------:R-:W-:-:S00]  /*0230*/  NOP ;  /* 0x0000000000007918 */ /* 0x000fc00000000000 */
[----:B------:R-:W-:-:S00]  /*0240*/  NOP ;  /* 0x0000000000007918 */ /* 0x000fc00000000000 */
[----:B------:R-:W-:-:S00]  /*0250*/  NOP ;  /* 0x0000000000007918 */ /* 0x000fc00000000000 */
[----:B------:R-:W-:-:S00]  /*0260*/  NOP ;  /* 0x0000000000007918 */ /* 0x000fc00000000000 */
[----:B------:R-:W-:-:S00]  /*0270*/  NOP ;  /* 0x0000000000007918 */ /* 0x000fc00000000000 */
.L_x_3:


//--------------------- .nv.constant0.triton_poi_fused__softmax_0 --------------------------
	.section	.nv.constant0.triton_poi_fused__softmax_0,"a",@progbits
	.sectionflags	@""
	.align	4
.nv.constant0.triton_poi_fused__softmax_0:
	.zero		540
